	.headerflags	@"EF_CUDA_TEXMODE_UNIFIED EF_CUDA_64BIT_ADDRESS EF_CUDA_ACCELERATORS EF_CUDA_SM90 EF_CUDA_VIRTUAL_SM(EF_CUDA_SM90)"
	.elftype	@"ET_EXEC"


//--------------------- .nv.info                  --------------------------
	.section	.nv.info,"",@"SHT_CUDA_INFO"
	.align	4


	//----- nvinfo : EIATTR_REGCOUNT
	.align		4
        /*0000*/ 	.byte	0x04, 0x2f
        /*0002*/ 	.short	(.L_3 - .L_2)
	.align		4
.L_2:
        /*0004*/ 	.word	index@(triton_poi_fused__native_batch_norm_legit_no_training_relu_42)
        /*0008*/ 	.word	0x00000016


	//----- nvinfo : EIATTR_MIN_STACK_SIZE
	.align		4
.L_3:
        /*000c*/ 	.byte	0x04, 0x12
        /*000e*/ 	.short	(.L_5 - .L_4)
	.align		4
.L_4:
        /*0010*/ 	.word	index@(triton_poi_fused__native_batch_norm_legit_no_training_relu_42)
        /*0014*/ 	.word	0x00000000


	//----- nvinfo : EIATTR_FRAME_SIZE
	.align		4
.L_5:
        /*0018*/ 	.byte	0x04, 0x11
        /*001a*/ 	.short	(.L_7 - .L_6)
	.align		4
.L_6:
        /*001c*/ 	.word	index@(triton_poi_fused__native_batch_norm_legit_no_training_relu_42)
        /*0020*/ 	.word	0x00000000


	//----- nvinfo : EIATTR_MIN_STACK_SIZE
	.align		4
.L_7:
        /*0024*/ 	.byte	0x04, 0x12
        /*0026*/ 	.short	(.L_9 - .L_8)
	.align		4
.L_8:
        /*0028*/ 	.word	index@(triton_poi_fused__native_batch_norm_legit_no_training_relu_42)
        /*002c*/ 	.word	0x00000000
.L_9:


//--------------------- .nv.info.triton_poi_fused__native_batch_norm_legit_no_training_relu_42 --------------------------
	.section	.nv.info.triton_poi_fused__native_batch_norm_legit_no_training_relu_42,"",@"SHT_CUDA_INFO"
	.sectionflags	@""
	.align	4


	//----- nvinfo : EIATTR_CUDA_API_VERSION
	.align		4
        /*0000*/ 	.byte	0x04, 0x37
        /*0002*/ 	.short	(.L_11 - .L_10)
.L_10:
        /*0004*/ 	.word	0x0000007c


	//----- nvinfo : EIATTR_KPARAM_INFO
	.align		4
.L_11:
        /*0008*/ 	.byte	0x04, 0x17
        /*000a*/ 	.short	(.L_13 - .L_12)
.L_12:
        /*000c*/ 	.word	0x00000000
        /*0010*/ 	.short	0x0006
        /*0012*/ 	.short	0x0030
        /*0014*/ 	.byte	0x00, 0xf0, 0x11, 0x00


	//----- nvinfo : EIATTR_KPARAM_INFO
	.align		4
.L_13:
        /*0018*/ 	.byte	0x04, 0x17
        /*001a*/ 	.short	(.L_15 - .L_14)
.L_14:
        /*001c*/ 	.word	0x00000000
        /*0020*/ 	.short	0x0005
        /*0022*/ 	.short	0x0028
        /*0024*/ 	.byte	0x00, 0xf4, 0x21, 0x00


	//----- nvinfo : EIATTR_KPARAM_INFO
	.align		4
.L_15:
        /*0028*/ 	.byte	0x04, 0x17
        /*002a*/ 	.short	(.L_17 - .L_16)
.L_16:
        /*002c*/ 	.word	0x00000000
        /*0030*/ 	.short	0x0004
        /*0032*/ 	.short	0x0020
        /*0034*/ 	.byte	0x00, 0xf4, 0x21, 0x00


	//----- nvinfo : EIATTR_KPARAM_INFO
	.align		4
.L_17:
        /*0038*/ 	.byte	0x04, 0x17
        /*003a*/ 	.short	(.L_19 - .L_18)
.L_18:
        /*003c*/ 	.word	0x00000000
        /*0040*/ 	.short	0x0003
        /*0042*/ 	.short	0x0018
        /*0044*/ 	.byte	0x00, 0xf4, 0x21, 0x00


	//----- nvinfo : EIATTR_KPARAM_INFO
	.align		4
.L_19:
        /*0048*/ 	.byte	0x04, 0x17
        /*004a*/ 	.short	(.L_21 - .L_20)
.L_20:
        /*004c*/ 	.word	0x00000000
        /*0050*/ 	.short	0x0002
        /*0052*/ 	.short	0x0010
        /*0054*/ 	.byte	0x00, 0xf4, 0x21, 0x00


	//----- nvinfo : EIATTR_KPARAM_INFO
	.align		4
.L_21:
        /*0058*/ 	.byte	0x04, 0x17
        /*005a*/ 	.short	(.L_23 - .L_22)
.L_22:
        /*005c*/ 	.word	0x00000000
        /*0060*/ 	.short	0x0001
        /*0062*/ 	.short	0x0008
        /*0064*/ 	.byte	0x00, 0xf4, 0x21, 0x00


	//----- nvinfo : EIATTR_KPARAM_INFO
	.align		4
.L_23:
        /*0068*/ 	.byte	0x04, 0x17
        /*006a*/ 	.short	(.L_25 - .L_24)
.L_24:
        /*006c*/ 	.word	0x00000000
        /*0070*/ 	.short	0x0000
        /*0072*/ 	.short	0x0000
        /*0074*/ 	.byte	0x00, 0xf4, 0x21, 0x00


	//----- nvinfo : EIATTR_SPARSE_MMA_MASK
	.align		4
.L_25:
        /*0078*/ 	.byte	0x03, 0x50
        /*007a*/ 	.short	0x0000


	//----- nvinfo : EIATTR_MAXREG_COUNT
	.align		4
        /*007c*/ 	.byte	0x03, 0x1b
        /*007e*/ 	.short	0x00ff


	//----- nvinfo : EIATTR_EXIT_INSTR_OFFSETS
	.align		4
        /*0080*/ 	.byte	0x04, 0x1c
        /*0082*/ 	.short	(.L_27 - .L_26)


	//   ....[0]....
.L_26:
        /*0084*/ 	.word	0x000004a0


	//   ....[1]....
        /*0088*/ 	.word	0x000004c0


	//----- nvinfo : EIATTR_REQNTID
	.align		4
.L_27:
        /*008c*/ 	.byte	0x04, 0x10
        /*008e*/ 	.short	(.L_29 - .L_28)
.L_28:
        /*0090*/ 	.word	0x00000100
        /*0094*/ 	.word	0x00000001
        /*0098*/ 	.word	0x00000001


	//----- nvinfo : EIATTR_CBANK_PARAM_SIZE
	.align		4
.L_29:
        /*009c*/ 	.byte	0x03, 0x19
        /*009e*/ 	.short	0x0034


	//----- nvinfo : EIATTR_PARAM_CBANK
	.align		4
        /*00a0*/ 	.byte	0x04, 0x0a
        /*00a2*/ 	.short	(.L_31 - .L_30)
	.align		4
.L_30:
        /*00a4*/ 	.word	index@(.nv.constant0.triton_poi_fused__native_batch_norm_legit_no_training_relu_42)
        /*00a8*/ 	.short	0x0210
        /*00aa*/ 	.short	0x0034


	//----- nvinfo : EIATTR_SW_WAR
	.align		4
.L_31:
        /*00ac*/ 	.byte	0x04, 0x36
        /*00ae*/ 	.short	(.L_33 - .L_32)
.L_32:
        /*00b0*/ 	.word	0x00000008
.L_33:


//--------------------- .nv.callgraph             --------------------------
	.section	.nv.callgraph,"",@"SHT_CUDA_CALLGRAPH"
	.align	4
	.sectionentsize	8
	.align		4
        /*0000*/ 	.word	0x00000000
	.align		4
        /*0004*/ 	.word	0xffffffff
	.align		4
        /*0008*/ 	.word	0x00000000
	.align		4
        /*000c*/ 	.word	0xfffffffe
	.align		4
        /*0010*/ 	.word	0x00000000
	.align		4
        /*0014*/ 	.word	0xfffffffd
	.align		4
        /*0018*/ 	.word	0x00000000
	.align		4
        /*001c*/ 	.word	0xfffffffc


//--------------------- .nv.constant4             --------------------------
	.section	.nv.constant4,"a",@progbits
	.align	8
	.align		8
.nv.constant4:
        /*0000*/ 	.dword	_$_str
	.align		8
        /*0008*/ 	.dword	_$_str_$_2


//--------------------- .text.triton_poi_fused__native_batch_norm_legit_no_training_relu_42 --------------------------
	.section	.text.triton_poi_fused__native_batch_norm_legit_no_training_relu_42,"ax",@progbits
	.align	128
        .global         triton_poi_fused__native_batch_norm_legit_no_training_relu_42
        .type           triton_poi_fused__native_batch_norm_legit_no_training_relu_42,@function
        .size           triton_poi_fused__native_batch_norm_legit_no_training_relu_42,(.L_x_1 - triton_poi_fused__native_batch_norm_legit_no_training_relu_42)
        .other          triton_poi_fused__native_batch_norm_legit_no_training_relu_42,@"STO_CUDA_ENTRY STV_DEFAULT"
triton_poi_fused__native_batch_norm_legit_no_training_relu_42:
.text.triton_poi_fused__native_batch_norm_legit_no_training_relu_42:
[----:B------:R-:W0:Y:S01]  /*0000*/  LDC R1, c[0x0][0x28] ;  /* 0x00000a00ff017b82 */ /* 0x000e220000000800 */
[----:B------:R-:W1:Y:S01]  /*0010*/  S2R R0, SR_TID.X ;  /* 0x0000000000007919 */ /* 0x000e620000002100 */
[----:B------:R-:W-:-:S06]  /*0020*/  HFMA2.MMA R2, -RZ, RZ, 0, 0 ;  /* 0x00000000ff027435 */ /* 0x000fcc00000001ff */
[----:B------:R-:W2:Y:S01]  /*0030*/  LDC.64 R8, c[0x0][0x220] ;  /* 0x00008800ff087b82 */ /* 0x000ea20000000a00 */
[----:B------:R-:W-:Y:S01]  /*0040*/  ULDC.64 UR4, c[0x0][0x208] ;  /* 0x0000820000047ab9 */ /* 0x000fe20000000a00 */
[----:B------:R-:W3:Y:S06]  /*0050*/  S2R R5, SR_CTAID.X ;  /* 0x0000000000057919 */ /* 0x000eec0000002500 */
[----:B------:R-:W4:Y:S08]  /*0060*/  LDC.64 R14, c[0x0][0x218] ;  /* 0x00008600ff0e7b82 */ /* 0x000f300000000a00 */
[----:B------:R-:W5:Y:S08]  /*0070*/  LDC.64 R12, c[0x0][0x210] ;  /* 0x00008400ff0c7b82 */ /* 0x000f700000000a00 */
[----:B------:R-:W4:Y:S01]  /*0080*/  LDC.64 R16, c[0x0][0x228] ;  /* 0x00008a00ff107b82 */ /* 0x000f220000000a00 */
[----:B-1----:R-:W-:-:S07]  /*0090*/  SHF.L.U32 R0, R0, 0x1, RZ ;  /* 0x0000000100007819 */ /* 0x002fce00000006ff */
[----:B------:R-:W1:Y:S01]  /*00a0*/  LDC.64 R18, c[0x0][0x230] ;  /* 0x00008c00ff127b82 */ /* 0x000e620000000a00 */
[----:B---3--:R-:W-:Y:S02]  /*00b0*/  SHF.R.S32.HI R3, RZ, 0x16, R5 ;  /* 0x00000016ff037819 */ /* 0x008fe40000011405 */
[----:B------:R-:W-:Y:S02]  /*00c0*/  LOP3.LUT R0, R0, 0x1fe, RZ, 0xc0, !PT ;  /* 0x000001fe00007812 */ /* 0x000fe400078ec0ff */
[----:B------:R-:W-:Y:S02]  /*00d0*/  SGXT R3, R3, 0x1 ;  /* 0x000000010303781a */ /* 0x000fe40000000200 */
[----:B------:R-:W-:-:S04]  /*00e0*/  LEA R0, R5, R0, 0x9 ;  /* 0x0000000005007211 */ /* 0x000fc800078e48ff */
[----:B------:R-:W-:Y:S02]  /*00f0*/  LEA.HI R3, R3, R0, RZ, 0x4 ;  /* 0x0000000003037211 */ /* 0x000fe400078f20ff */
[----:B------:R-:W-:Y:S02]  /*0100*/  ISETP.GE.AND P0, PT, R0, 0x16600, PT ;  /* 0x000166000000780c */ /* 0x000fe40003f06270 */
[----:B------:R-:W-:-:S05]  /*0110*/  SHF.R.S32.HI R3, RZ, 0x4, R3 ;  /* 0x00000004ff037819 */ /* 0x000fca0000011403 */
[----:B------:R-:W-:-:S05]  /*0120*/  IMAD.HI R2, R3, -0x48f044a5, R2 ;  /* 0xb70fbb5b03027827 */ /* 0x000fca00078e0202 */
[----:B------:R-:W-:-:S04]  /*0130*/  SHF.R.U32.HI R5, RZ, 0x1f, R2 ;  /* 0x0000001fff057819 */ /* 0x000fc80000011602 */
[----:B------:R-:W-:-:S05]  /*0140*/  LEA.HI.SX32 R5, R2, R5, 0x16 ;  /* 0x0000000502057211 */ /* 0x000fca00078fb2ff */
[----:B------:R-:W-:Y:S01]  /*0150*/  IMAD R11, R5, -0x598, R3 ;  /* 0xfffffa68050b7824 */ /* 0x000fe200078e0203 */
[----:B------:R-:W-:-:S03]  /*0160*/  CS2R R4, SRZ ;  /* 0x0000000000047805 */ /* 0x000fc6000001ff00 */
[----:B--2---:R-:W-:-:S05]  /*0170*/  IMAD.WIDE R8, R11, 0x4, R8 ;  /* 0x000000040b087825 */ /* 0x004fca00078e0208 */
[----:B------:R-:W2:Y:S04]  /*0180*/  @!P0 LDG.E.EL R4, desc[UR4][R8.64] ;  /* 0x0000000408048981 */ /* 0x000ea8000c2e1900 */
[----:B------:R3:W2:Y:S01]  /*0190*/  @!P0 LDG.E.EL R5, desc[UR4][R8.64] ;  /* 0x0000000408058981 */ /* 0x0006a2000c2e1900 */
[----:B------:R-:W-:Y:S02]  /*01a0*/  CS2R R6, SRZ ;  /* 0x0000000000067805 */ /* 0x000fe4000001ff00 */
[----:B------:R-:W-:Y:S01]  /*01b0*/  CS2R R2, SRZ ;  /* 0x0000000000027805 */ /* 0x000fe2000001ff00 */
[----:B----4-:R-:W-:-:S04]  /*01c0*/  IMAD.WIDE R14, R11, 0x4, R14 ;  /* 0x000000040b0e7825 */ /* 0x010fc800078e020e */
[----:B-----5:R-:W-:Y:S01]  /*01d0*/  IMAD.WIDE R12, R0, 0x4, R12 ;  /* 0x00000004000c7825 */ /* 0x020fe200078e020c */
[----:B------:R-:W4:Y:S01]  /*01e0*/  @!P0 LDG.E.EL R7, desc[UR4][R14.64] ;  /* 0x000000040e078981 */ /* 0x000f22000c2e1900 */
[----:B---3--:R-:W-:Y:S02]  /*01f0*/  CS2R R8, SRZ ;  /* 0x0000000000087805 */ /* 0x008fe4000001ff00 */
[C---:B0-----:R-:W-:Y:S01]  /*0200*/  IMAD.WIDE R16, R11.reuse, 0x4, R16 ;  /* 0x000000040b107825 */ /* 0x041fe200078e0210 */
[----:B------:R0:W3:Y:S03]  /*0210*/  @!P0 LDG.E.EL R6, desc[UR4][R14.64] ;  /* 0x000000040e068981 */ /* 0x0000e6000c2e1900 */
[----:B-1----:R-:W-:Y:S01]  /*0220*/  IMAD.WIDE R18, R11, 0x4, R18 ;  /* 0x000000040b127825 */ /* 0x002fe200078e0212 */
[----:B------:R1:W4:Y:S01]  /*0230*/  @!P0 LDG.E.64 R2, desc[UR4][R12.64] ;  /* 0x000000040c028981 */ /* 0x000322000c1e1b00 */
[----:B------:R-:W-:-:S03]  /*0240*/  CS2R R10, SRZ ;  /* 0x00000000000a7805 */ /* 0x000fc6000001ff00 */
[----:B------:R-:W5:Y:S04]  /*0250*/  @!P0 LDG.E.EL R9, desc[UR4][R18.64] ;  /* 0x0000000412098981 */ /* 0x000f68000c2e1900 */
[----:B------:R-:W5:Y:S04]  /*0260*/  @!P0 LDG.E.EL R10, desc[UR4][R16.64] ;  /* 0x00000004100a8981 */ /* 0x000f68000c2e1900 */
[----:B------:R-:W3:Y:S04]  /*0270*/  @!P0 LDG.E.EL R11, desc[UR4][R16.64] ;  /* 0x00000004100b8981 */ /* 0x000ee8000c2e1900 */
[----:B------:R-:W3:Y:S01]  /*0280*/  @!P0 LDG.E.EL R8, desc[UR4][R18.64] ;  /* 0x0000000412088981 */ /* 0x000ee2000c2e1900 */
[----:B0-----:R-:W-:Y:S01]  /*0290*/  MOV R14, 0x3e800000 ;  /* 0x3e800000000e7802 */ /* 0x001fe20000000f00 */
[----:B--2---:R-:W-:Y:S01]  /*02a0*/  FADD R4, R4, 0.0010000000474974513054 ;  /* 0x3a83126f04047421 */ /* 0x004fe20000000000 */
[----:B------:R-:W-:-:S03]  /*02b0*/  FADD R5, R5, 0.0010000000474974513054 ;  /* 0x3a83126f05057421 */ /* 0x000fc60000000000 */
[----:B-1----:R-:W0:Y:S08]  /*02c0*/  MUFU.SQRT R12, R4 ;  /* 0x00000004000c7308 */ /* 0x002e300000002000 */
[----:B------:R1:W2:Y:S01]  /*02d0*/  MUFU.SQRT R13, R5 ;  /* 0x00000005000d7308 */ /* 0x0002a20000002000 */
[C---:B0-----:R-:W-:Y:S02]  /*02e0*/  FSETP.GT.AND P1, PT, R12.reuse, 8.50705917302346158658e+37, PT ;  /* 0x7e8000000c00780b */ /* 0x041fe40003f24000 */
[----:B------:R-:W-:Y:S01]  /*02f0*/  FSETP.GEU.AND P3, PT, R12, 1.175494350822287508e-38, PT ;  /* 0x008000000c00780b */ /* 0x000fe20003f6e000 */
[----:B-1----:R-:W0:Y:S01]  /*0300*/  LDC.64 R4, c[0x0][0x238] ;  /* 0x00008e00ff047b82 */ /* 0x002e220000000a00 */
[----:B--2---:R-:W-:-:S02]  /*0310*/  FSETP.GT.AND P2, PT, R13, 8.50705917302346158658e+37, PT ;  /* 0x7e8000000d00780b */ /* 0x004fc40003f44000 */
[----:B------:R-:W-:-:S07]  /*0320*/  FSETP.GEU.AND P4, PT, R13, 1.175494350822287508e-38, PT ;  /* 0x008000000d00780b */ /* 0x000fce0003f8e000 */
[----:B------:R-:W-:-:S04]  /*0330*/  @P1 FMUL R12, R12, 0.25 ;  /* 0x3e8000000c0c1820 */ /* 0x000fc80000400000 */
[----:B------:R-:W-:Y:S01]  /*0340*/  @!P3 FMUL R12, R12, 16777216 ;  /* 0x4b8000000c0cb820 */ /* 0x000fe20000400000 */
[----:B------:R-:W-:-:S04]  /*0350*/  @P2 FMUL R13, R13, 0.25 ;  /* 0x3e8000000d0d2820 */ /* 0x000fc80000400000 */
[----:B------:R-:W-:Y:S01]  /*0360*/  @!P4 FMUL R13, R13, 16777216 ;  /* 0x4b8000000d0dc820 */ /* 0x000fe20000400000 */
[----:B------:R-:W1:Y:S01]  /*0370*/  MUFU.RCP R12, R12 ;  /* 0x0000000c000c7308 */ /* 0x000e620000001000 */
[----:B------:R-:W-:-:S07]  /*0380*/  FSEL R15, R14, 1, P1 ;  /* 0x3f8000000e0f7808 */ /* 0x000fce0000800000 */
[----:B------:R-:W2:Y:S01]  /*0390*/  MUFU.RCP R13, R13 ;  /* 0x0000000d000d7308 */ /* 0x000ea20000001000 */
[----:B------:R-:W-:Y:S01]  /*03a0*/  FSEL R14, R14, 1, P2 ;  /* 0x3f8000000e0e7808 */ /* 0x000fe20001000000 */
[----:B------:R-:W-:-:S04]  /*03b0*/  @!P3 FMUL R15, R15, 16777216 ;  /* 0x4b8000000f0fb820 */ /* 0x000fc80000400000 */
[----:B------:R-:W-:Y:S01]  /*03c0*/  @!P4 FMUL R14, R14, 16777216 ;  /* 0x4b8000000e0ec820 */ /* 0x000fe20000400000 */
[----:B----4-:R-:W-:Y:S01]  /*03d0*/  FADD R2, -R7, R2 ;  /* 0x0000000207027221 */ /* 0x010fe20000000100 */
[----:B---3--:R-:W-:Y:S01]  /*03e0*/  FADD R3, -R6, R3 ;  /* 0x0000000306037221 */ /* 0x008fe20000000100 */
[----:B-1----:R-:W-:Y:S01]  /*03f0*/  FMUL R15, R12, R15 ;  /* 0x0000000f0c0f7220 */ /* 0x002fe20000400000 */
[----:B--2---:R-:W-:-:S03]  /*0400*/  FMUL R14, R13, R14 ;  /* 0x0000000e0d0e7220 */ /* 0x004fc60000400000 */
[----:B------:R-:W-:Y:S01]  /*0410*/  FMUL R2, R2, R15 ;  /* 0x0000000f02027220 */ /* 0x000fe20000400000 */
[----:B------:R-:W-:-:S03]  /*0420*/  FMUL R3, R3, R14 ;  /* 0x0000000e03037220 */ /* 0x000fc60000400000 */
[----:B-----5:R-:W-:Y:S01]  /*0430*/  FFMA R2, R2, R10, R9 ;  /* 0x0000000a02027223 */ /* 0x020fe20000000009 */
[----:B------:R-:W-:-:S04]  /*0440*/  FFMA R3, R3, R11, R8 ;  /* 0x0000000b03037223 */ /* 0x000fc80000000008 */
[----:B------:R-:W-:Y:S02]  /*0450*/  FSETP.GEU.AND P1, PT, R2, RZ, PT ;  /* 0x000000ff0200720b */ /* 0x000fe40003f2e000 */
[C---:B------:R-:W-:Y:S01]  /*0460*/  FSETP.GEU.AND P2, PT, R3.reuse, RZ, PT ;  /* 0x000000ff0300720b */ /* 0x040fe20003f4e000 */
[----:B0-----:R-:W-:Y:S01]  /*0470*/  IMAD.WIDE R4, R0, 0x4, R4 ;  /* 0x0000000400047825 */ /* 0x001fe200078e0204 */
[----:B------:R-:W-:Y:S02]  /*0480*/  FSEL R2, R2, RZ, P1 ;  /* 0x000000ff02027208 */ /* 0x000fe40000800000 */
[----:B------:R-:W-:Y:S01]  /*0490*/  FSEL R3, R3, RZ, P2 ;  /* 0x000000ff03037208 */ /* 0x000fe20001000000 */
[----:B------:R-:W-:Y:S08]  /*04a0*/  @P0 EXIT ;  /* 0x000000000000094d */ /* 0x000ff00003800000 */
[----:B------:R-:W-:Y:S01]  /*04b0*/  STG.E.64 desc[UR4][R4.64], R2 ;  /* 0x0000000204007986 */ /* 0x000fe2000c101b04 */
[----:B------:R-:W-:Y:S05]  /*04c0*/  EXIT ;  /* 0x000000000000794d */ /* 0x000fea0003800000 */
.L_x_0:
[----:B------:R-:W-:-:S00]  /*04d0*/  BRA `(.L_x_0) ;  /* 0xfffffffc00fc7947 */ /* 0x000fc0000383ffff */
[----:B------:R-:W-:-:S00]  /*04e0*/  NOP ;  /* 0x0000000000007918 */ /* 0x000fc00000000000 */
        /* <DEDUP_REMOVED lines=9> */
.L_x_1:


//--------------------- .nv.global.init           --------------------------
	.section	.nv.global.init,"aw",@progbits
.nv.global.init:
	.type		_$_str,@object
	.size		_$_str,(_$_str_$_2 - _$_str)
_$_str:
        /*0000*/ 	.byte	0x5f, 0x5f, 0x43, 0x55, 0x44, 0x41, 0x5f, 0x46, 0x54, 0x5a, 0x00
	.type		_$_str_$_2,@object
	.size		_$_str_$_2,(.L_1 - _$_str_$_2)
_$_str_$_2:
        /*000b*/ 	.byte	0x5f, 0x5f, 0x43, 0x55, 0x44, 0x41, 0x5f, 0x50, 0x52, 0x45, 0x43, 0x5f, 0x53, 0x51, 0x52, 0x54
        /*001b*/ 	.byte	0x00
.L_1:


//--------------------- .nv.constant0.triton_poi_fused__native_batch_norm_legit_no_training_relu_42 --------------------------
	.section	.nv.constant0.triton_poi_fused__native_batch_norm_legit_no_training_relu_42,"a",@progbits
	.sectionflags	@""
	.align	4
.nv.constant0.triton_poi_fused__native_batch_norm_legit_no_training_relu_42:
	.zero		580
